//
// Generated by NVIDIA NVVM Compiler
//
// Compiler Build ID: CL-36424714
// Cuda compilation tools, release 13.0, V13.0.88
// Based on NVVM 20.0.0
//

.version 9.0
.target sm_100
.address_size 64

	// .globl	_Z6kernelP6uchar4ii
.const .align 4 .b8 avg[384];

.visible .entry _Z6kernelP6uchar4ii(
	.param .u64 .ptr .align 1 _Z6kernelP6uchar4ii_param_0,
	.param .u32 _Z6kernelP6uchar4ii_param_1,
	.param .u32 _Z6kernelP6uchar4ii_param_2
)
{
	.reg .pred 	%p<17>;
	.reg .b16 	%rs<8>;
	.reg .b32 	%r<59>;
	.reg .b32 	%f<60>;
	.reg .b64 	%rd<18>;

	ld.param.u64 	%rd5, [_Z6kernelP6uchar4ii_param_0];
	ld.param.u32 	%r24, [_Z6kernelP6uchar4ii_param_1];
	ld.param.u32 	%r25, [_Z6kernelP6uchar4ii_param_2];
	cvta.to.global.u64 	%rd1, %rd5;
	mov.u32 	%r26, %tid.x;
	mov.u32 	%r27, %ctaid.x;
	mov.u32 	%r28, %ntid.x;
	mad.lo.s32 	%r48, %r27, %r28, %r26;
	mov.u32 	%r29, %nctaid.x;
	mul.lo.s32 	%r2, %r29, %r28;
	setp.ge.s32 	%p1, %r48, %r24;
	@%p1 bra 	$L__BB0_13;
	setp.gt.s32 	%p2, %r25, 0;
	@%p2 bra 	$L__BB0_2;
	bra.uni 	$L__BB0_12;
$L__BB0_2:
	and.b32  	%r3, %r25, 3;
	and.b32  	%r4, %r25, 2147483644;
	and.b32  	%r5, %r25, 1;
	mov.u64 	%rd15, avg;
	add.s64 	%rd9, %rd15, 24;
$L__BB0_3:
	setp.lt.u32 	%p4, %r25, 4;
	mul.wide.s32 	%rd8, %r48, 4;
	add.s64 	%rd2, %rd1, %rd8;
	.pragma "used_bytes_mask 7";
	ld.global.u32 	%r32, [%rd2];
	bfe.u32 	%r33, %r32, 0, 8;
	cvt.u16.u32 	%rs2, %r33;
	and.b16  	%rs3, %rs2, 255;
	bfe.u32 	%r34, %r32, 8, 8;
	cvt.u16.u32 	%rs4, %r34;
	and.b16  	%rs5, %rs4, 255;
	bfe.u32 	%r35, %r32, 16, 8;
	cvt.u16.u32 	%rs6, %r35;
	and.b16  	%rs7, %rs6, 255;
	cvt.rn.f32.u16 	%f1, %rs3;
	cvt.rn.f32.u16 	%f2, %rs5;
	cvt.rn.f32.u16 	%f3, %rs7;
	mov.f32 	%f58, 0f00000000;
	mov.b32 	%r55, 0;
	mov.u32 	%r51, %r55;
	@%p4 bra 	$L__BB0_6;
	mov.f32 	%f58, 0f00000000;
	mov.b32 	%r49, 0;
	mov.u64 	%rd17, %rd9;
	mov.u32 	%r51, %r49;
$L__BB0_5:
	.pragma "nounroll";
	ld.const.f32 	%f11, [%rd17+-24];
	ld.const.f32 	%f12, [%rd17+-20];
	mul.f32 	%f13, %f12, %f2;
	fma.rn.f32 	%f14, %f11, %f1, %f13;
	ld.const.f32 	%f15, [%rd17+-16];
	fma.rn.f32 	%f16, %f15, %f3, %f14;
	setp.gt.f32 	%p5, %f16, %f58;
	selp.b32 	%r37, %r49, %r51, %p5;
	selp.f32 	%f17, %f16, %f58, %p5;
	ld.const.f32 	%f18, [%rd17+-12];
	ld.const.f32 	%f19, [%rd17+-8];
	mul.f32 	%f20, %f19, %f2;
	fma.rn.f32 	%f21, %f18, %f1, %f20;
	ld.const.f32 	%f22, [%rd17+-4];
	fma.rn.f32 	%f23, %f22, %f3, %f21;
	setp.gt.f32 	%p6, %f23, %f17;
	add.s32 	%r38, %r49, 1;
	selp.b32 	%r39, %r38, %r37, %p6;
	selp.f32 	%f24, %f23, %f17, %p6;
	ld.const.f32 	%f25, [%rd17];
	ld.const.f32 	%f26, [%rd17+4];
	mul.f32 	%f27, %f26, %f2;
	fma.rn.f32 	%f28, %f25, %f1, %f27;
	ld.const.f32 	%f29, [%rd17+8];
	fma.rn.f32 	%f30, %f29, %f3, %f28;
	setp.gt.f32 	%p7, %f30, %f24;
	add.s32 	%r40, %r49, 2;
	selp.b32 	%r41, %r40, %r39, %p7;
	selp.f32 	%f31, %f30, %f24, %p7;
	ld.const.f32 	%f32, [%rd17+12];
	ld.const.f32 	%f33, [%rd17+16];
	mul.f32 	%f34, %f33, %f2;
	fma.rn.f32 	%f35, %f32, %f1, %f34;
	ld.const.f32 	%f36, [%rd17+20];
	fma.rn.f32 	%f37, %f36, %f3, %f35;
	setp.gt.f32 	%p8, %f37, %f31;
	add.s32 	%r42, %r49, 3;
	selp.b32 	%r51, %r42, %r41, %p8;
	selp.f32 	%f58, %f37, %f31, %p8;
	add.s64 	%rd17, %rd17, 48;
	add.s32 	%r49, %r49, 4;
	setp.ne.s32 	%p9, %r49, %r4;
	mov.u32 	%r55, %r4;
	@%p9 bra 	$L__BB0_5;
$L__BB0_6:
	setp.eq.s32 	%p10, %r3, 0;
	@%p10 bra 	$L__BB0_11;
	setp.eq.s32 	%p11, %r3, 1;
	@%p11 bra 	$L__BB0_9;
	mul.lo.s32 	%r44, %r55, 3;
	mul.wide.u32 	%rd11, %r44, 4;
	add.s64 	%rd13, %rd15, %rd11;
	ld.const.f32 	%f38, [%rd13];
	ld.const.f32 	%f39, [%rd13+4];
	mul.f32 	%f40, %f39, %f2;
	fma.rn.f32 	%f41, %f38, %f1, %f40;
	ld.const.f32 	%f42, [%rd13+8];
	fma.rn.f32 	%f43, %f42, %f3, %f41;
	setp.gt.f32 	%p12, %f43, %f58;
	selp.b32 	%r45, %r55, %r51, %p12;
	selp.f32 	%f44, %f43, %f58, %p12;
	add.s32 	%r46, %r55, 1;
	ld.const.f32 	%f45, [%rd13+12];
	ld.const.f32 	%f46, [%rd13+16];
	mul.f32 	%f47, %f46, %f2;
	fma.rn.f32 	%f48, %f45, %f1, %f47;
	ld.const.f32 	%f49, [%rd13+20];
	fma.rn.f32 	%f50, %f49, %f3, %f48;
	setp.gt.f32 	%p13, %f50, %f44;
	selp.b32 	%r51, %r46, %r45, %p13;
	selp.f32 	%f58, %f50, %f44, %p13;
	add.s32 	%r55, %r55, 2;
$L__BB0_9:
	setp.eq.s32 	%p14, %r5, 0;
	@%p14 bra 	$L__BB0_11;
	mul.lo.s32 	%r47, %r55, 3;
	mul.wide.u32 	%rd14, %r47, 4;
	add.s64 	%rd16, %rd15, %rd14;
	ld.const.f32 	%f51, [%rd16];
	ld.const.f32 	%f52, [%rd16+4];
	mul.f32 	%f53, %f52, %f2;
	fma.rn.f32 	%f54, %f51, %f1, %f53;
	ld.const.f32 	%f55, [%rd16+8];
	fma.rn.f32 	%f56, %f55, %f3, %f54;
	setp.gt.f32 	%p15, %f56, %f58;
	selp.b32 	%r51, %r55, %r51, %p15;
$L__BB0_11:
	st.global.u8 	[%rd2+3], %r51;
	add.s32 	%r48, %r48, %r2;
	setp.lt.s32 	%p16, %r48, %r24;
	@%p16 bra 	$L__BB0_3;
	bra.uni 	$L__BB0_13;
$L__BB0_12:
	mul.wide.s32 	%rd6, %r48, 4;
	add.s64 	%rd7, %rd1, %rd6;
	mov.b16 	%rs1, 0;
	st.global.u8 	[%rd7+3], %rs1;
	add.s32 	%r48, %r48, %r2;
	setp.lt.s32 	%p3, %r48, %r24;
	@%p3 bra 	$L__BB0_12;
$L__BB0_13:
	ret;

}


// ===== COMPILED SASS (sm_100) =====

	.target	sm_100

	.elftype	@"ET_EXEC"


//--------------------- .note.nv.tkinfo           --------------------------
	.section	.note.nv.tkinfo,"",@"SHT_NOTE"
	.sectionflags	@"SHF_NOTE_NV_TKINFO"
	.tkinfo
        /*0018*/ 	.word	0x00000002
        /*0030*/ 	.string	""
        /*0030*/ 	.string	"ptxas"
        /*0030*/ 	.string	"Cuda compilation tools, release 13.0, V13.0.88"
        /*0030*/ 	.string	"Build cuda_13.0.r13.0/compiler.36424714_0"
        /*0030*/ 	.string	"-arch sm_100 -m 64 "



//--------------------- .note.nv.cuinfo           --------------------------
	.section	.note.nv.cuinfo,"",@"SHT_NOTE"
	.sectionflags	@"SHF_NOTE_NV_CUINFO"
        /*0018*/ 	.short	0x0002
        /*001a*/ 	.short	0x0064
        /*001c*/ 	.short	0x0082
	.zero		2


//--------------------- .nv.info                  --------------------------
	.section	.nv.info,"",@"SHT_CUDA_INFO"
	.align	4


	//----- nvinfo : EIATTR_REGCOUNT
	.align		4
        /*0000*/ 	.byte	0x04, 0x2f
        /*0002*/ 	.short	(.L_2 - .L_1)
	.align		4
.L_1:
        /*0004*/ 	.word	index@(_Z6kernelP6uchar4ii)
        /*0008*/ 	.word	0x0000001d


	//----- nvinfo : EIATTR_FRAME_SIZE
	.align		4
.L_2:
        /*000c*/ 	.byte	0x04, 0x11
        /*000e*/ 	.short	(.L_4 - .L_3)
	.align		4
.L_3:
        /*0010*/ 	.word	index@(_Z6kernelP6uchar4ii)
        /*0014*/ 	.word	0x00000000


	//----- nvinfo : EIATTR_MIN_STACK_SIZE
	.align		4
.L_4:
        /*0018*/ 	.byte	0x04, 0x12
        /*001a*/ 	.short	(.L_6 - .L_5)
	.align		4
.L_5:
        /*001c*/ 	.word	index@(_Z6kernelP6uchar4ii)
        /*0020*/ 	.word	0x00000000
.L_6:


//--------------------- .nv.compat                --------------------------
	.section	.nv.compat,"",@"SHT_CUDA_COMPAT_INFO"
	.align	4
        /*0000*/ 	.byte	0x02, 0x09, 0x00, 0x00, 0x02, 0x02, 0x01, 0x00, 0x02, 0x05, 0x05, 0x00, 0x03, 0x07, 0x01, 0x01
        /*0010*/ 	.byte	0x02, 0x03, 0x00, 0x00, 0x02, 0x06, 0x01, 0x00, 0x04, 0x0b, 0x08, 0x00, 0x09, 0x00, 0x00, 0x00
        /*0020*/ 	.byte	0x00, 0x00, 0x00, 0x00


//--------------------- .nv.info._Z6kernelP6uchar4ii --------------------------
	.section	.nv.info._Z6kernelP6uchar4ii,"",@"SHT_CUDA_INFO"
	.sectionflags	@""
	.align	4


	//----- nvinfo : EIATTR_CUDA_API_VERSION
	.align		4
        /*0000*/ 	.byte	0x04, 0x37
        /*0002*/ 	.short	(.L_8 - .L_7)
.L_7:
        /*0004*/ 	.word	0x00000082


	//----- nvinfo : EIATTR_KPARAM_INFO
	.align		4
.L_8:
        /*0008*/ 	.byte	0x04, 0x17
        /*000a*/ 	.short	(.L_10 - .L_9)
.L_9:
        /*000c*/ 	.word	0x00000000
        /*0010*/ 	.short	0x0002
        /*0012*/ 	.short	0x000c
        /*0014*/ 	.byte	0x00, 0xf0, 0x11, 0x00


	//----- nvinfo : EIATTR_KPARAM_INFO
	.align		4
.L_10:
        /*0018*/ 	.byte	0x04, 0x17
        /*001a*/ 	.short	(.L_12 - .L_11)
.L_11:
        /*001c*/ 	.word	0x00000000
        /*0020*/ 	.short	0x0001
        /*0022*/ 	.short	0x0008
        /*0024*/ 	.byte	0x00, 0xf0, 0x11, 0x00


	//----- nvinfo : EIATTR_KPARAM_INFO
	.align		4
.L_12:
        /*0028*/ 	.byte	0x04, 0x17
        /*002a*/ 	.short	(.L_14 - .L_13)
.L_13:
        /*002c*/ 	.word	0x00000000
        /*0030*/ 	.short	0x0000
        /*0032*/ 	.short	0x0000
        /*0034*/ 	.byte	0x00, 0xf5, 0x21, 0x00


	//----- nvinfo : EIATTR_SPARSE_MMA_MASK
	.align		4
.L_14:
        /*0038*/ 	.byte	0x03, 0x50
        /*003a*/ 	.short	0x0000


	//----- nvinfo : EIATTR_MAXREG_COUNT
	.align		4
        /*003c*/ 	.byte	0x03, 0x1b
        /*003e*/ 	.short	0x00ff


	//----- nvinfo : EIATTR_MERCURY_ISA_VERSION
	.align		4
        /*0040*/ 	.byte	0x03, 0x5f
        /*0042*/ 	.short	0x0101


	//----- nvinfo : EIATTR_UNUSED_LOAD_BYTE_OFFSET
	.align		4
        /*0044*/ 	.byte	0x04, 0x44
        /*0046*/ 	.short	(.L_16 - .L_15)


	//   ....[0]....
.L_15:
        /*0048*/ 	.word	0x000001a0
        /*004c*/ 	.word	0x00000007


	//----- nvinfo : EIATTR_VRC_CTA_INIT_COUNT
	.align		4
.L_16:
        /*0050*/ 	.byte	0x02, 0x4a
	.zero		1
	.zero		1


	//----- nvinfo : EIATTR_EXIT_INSTR_OFFSETS
	.align		4
        /*0054*/ 	.byte	0x04, 0x1c
        /*0056*/ 	.short	(.L_18 - .L_17)


	//   ....[0]....
.L_17:
        /*0058*/ 	.word	0x00000090


	//   ....[1]....
        /*005c*/ 	.word	0x00000140


	//   ....[2]....
        /*0060*/ 	.word	0x00000720


	//----- nvinfo : EIATTR_CRS_STACK_SIZE
	.align		4
.L_18:
        /*0064*/ 	.byte	0x04, 0x1e
        /*0066*/ 	.short	(.L_20 - .L_19)
.L_19:
        /*0068*/ 	.word	0x00000000


	//----- nvinfo : EIATTR_CBANK_PARAM_SIZE
	.align		4
.L_20:
        /*006c*/ 	.byte	0x03, 0x19
        /*006e*/ 	.short	0x0010


	//----- nvinfo : EIATTR_PARAM_CBANK
	.align		4
        /*0070*/ 	.byte	0x04, 0x0a
        /*0072*/ 	.short	(.L_22 - .L_21)
	.align		4
.L_21:
        /*0074*/ 	.word	index@(.nv.constant0._Z6kernelP6uchar4ii)
        /*0078*/ 	.short	0x0380
        /*007a*/ 	.short	0x0010


	//----- nvinfo : EIATTR_SW_WAR
	.align		4
.L_22:
        /*007c*/ 	.byte	0x04, 0x36
        /*007e*/ 	.short	(.L_24 - .L_23)
.L_23:
        /*0080*/ 	.word	0x00000008
.L_24:


//--------------------- .nv.callgraph             --------------------------
	.section	.nv.callgraph,"",@"SHT_CUDA_CALLGRAPH"
	.align	4
	.sectionentsize	8
	.align		4
        /*0000*/ 	.word	0x00000000
	.align		4
        /*0004*/ 	.word	0xffffffff
	.align		4
        /*0008*/ 	.word	0x00000000
	.align		4
        /*000c*/ 	.word	0xfffffffe
	.align		4
        /*0010*/ 	.word	0x00000000
	.align		4
        /*0014*/ 	.word	0xfffffffd
	.align		4
        /*0018*/ 	.word	0x00000000
	.align		4
        /*001c*/ 	.word	0xfffffffc


//--------------------- .nv.constant3             --------------------------
	.section	.nv.constant3,"a",@progbits
	.align	4
.nv.constant3:
	.type		avg,@object
	.size		avg,(.L_0 - avg)
avg:
	.zero		384
.L_0:


//--------------------- .text._Z6kernelP6uchar4ii --------------------------
	.section	.text._Z6kernelP6uchar4ii,"ax",@progbits
	.align	128
        .global         _Z6kernelP6uchar4ii
        .type           _Z6kernelP6uchar4ii,@function
        .size           _Z6kernelP6uchar4ii,(.L_x_8 - _Z6kernelP6uchar4ii)
        .other          _Z6kernelP6uchar4ii,@"STO_CUDA_ENTRY STV_DEFAULT"
_Z6kernelP6uchar4ii:
.text._Z6kernelP6uchar4ii:
[----:B------:R-:W-:Y:S01]  /*0000*/  LDC R1, c[0x0][0x37c] ;  /* 0x0000df00ff017b82 */ /* 0x000fe20000000800 */
[----:B------:R-:W0:Y:S07]  /*0010*/  S2R R19, SR_TID.X ;  /* 0x0000000000137919 */ /* 0x000e2e0000002100 */
[----:B------:R-:W0:Y:S01]  /*0020*/  S2UR UR4, SR_CTAID.X ;  /* 0x00000000000479c3 */ /* 0x000e220000002500 */
[----:B------:R-:W1:Y:S07]  /*0030*/  LDCU UR8, c[0x0][0x388] ;  /* 0x00007100ff0877ac */ /* 0x000e6e0008000800 */
[----:B------:R-:W0:Y:S01]  /*0040*/  LDC R18, c[0x0][0x360] ;  /* 0x0000d800ff127b82 */ /* 0x000e220000000800 */
[----:B------:R-:W2:Y:S01]  /*0050*/  LDCU UR5, c[0x0][0x370] ;  /* 0x00006e00ff0577ac */ /* 0x000ea20008000800 */
[----:B0-----:R-:W-:-:S02]  /*0060*/  IMAD R19, R18, UR4, R19 ;  /* 0x0000000412137c24 */ /* 0x001fc4000f8e0213 */
[----:B--2---:R-:W-:-:S03]  /*0070*/  IMAD R18, R18, UR5, RZ ;  /* 0x0000000512127c24 */ /* 0x004fc6000f8e02ff */
[----:B-1----:R-:W-:-:S13]  /*0080*/  ISETP.GE.AND P0, PT, R19, UR8, PT ;  /* 0x0000000813007c0c */ /* 0x002fda000bf06270 */
[----:B------:R-:W-:Y:S05]  /*0090*/  @P0 EXIT ;  /* 0x000000000000094d */ /* 0x000fea0003800000 */
[----:B------:R-:W0:Y:S01]  /*00a0*/  LDCU UR4, c[0x0][0x38c] ;  /* 0x00007180ff0477ac */ /* 0x000e220008000800 */
[----:B------:R-:W1:Y:S01]  /*00b0*/  LDCU.64 UR6, c[0x0][0x358] ;  /* 0x00006b00ff0677ac */ /* 0x000e620008000a00 */
[----:B0-----:R-:W-:-:S09]  /*00c0*/  UISETP.GT.AND UP0, UPT, UR4, URZ, UPT ;  /* 0x000000ff0400728c */ /* 0x001fd2000bf04270 */
[----:B-1----:R-:W-:Y:S05]  /*00d0*/  BRA.U UP0, `(.L_x_0) ;  /* 0x00000001001c7547 */ /* 0x002fea000b800000 */
[----:B------:R-:W0:Y:S02]  /*00e0*/  LDC.64 R4, c[0x0][0x380] ;  /* 0x0000e000ff047b82 */ /* 0x000e240000000a00 */
.L_x_1:
[----:B0-----:R-:W-:-:S04]  /*00f0*/  IMAD.WIDE R2, R19, 0x4, R4 ;  /* 0x0000000413027825 */ /* 0x001fc800078e0204 */
[----:B------:R-:W-:Y:S01]  /*0100*/  IMAD.IADD R19, R18, 0x1, R19 ;  /* 0x0000000112137824 */ /* 0x000fe200078e0213 */
[----:B------:R1:W-:Y:S04]  /*0110*/  STG.E.U8 desc[UR6][R2.64+0x3], RZ ;  /* 0x000003ff02007986 */ /* 0x0003e8000c101106 */
[----:B------:R-:W-:-:S13]  /*0120*/  ISETP.GE.AND P0, PT, R19, UR8, PT ;  /* 0x0000000813007c0c */ /* 0x000fda000bf06270 */
[----:B-1----:R-:W-:Y:S05]  /*0130*/  @!P0 BRA `(.L_x_1) ;  /* 0xfffffffc00ec8947 */ /* 0x002fea000383ffff */
[----:B------:R-:W-:Y:S05]  /*0140*/  EXIT ;  /* 0x000000000000794d */ /* 0x000fea0003800000 */
.L_x_0:
[----:B------:R-:W-:Y:S02]  /*0150*/  ULOP3.LUT UR5, UR4, 0x3, URZ, 0xc0, !UPT ;  /* 0x0000000304057892 */ /* 0x000fe4000f8ec0ff */
[----:B------:R-:W-:-:S12]  /*0160*/  ULOP3.LUT UR4, UR4, 0x7ffffffc, URZ, 0xc0, !UPT ;  /* 0x7ffffffc04047892 */ /* 0x000fd8000f8ec0ff */
.L_x_6:
[----:B0-----:R-:W0:Y:S08]  /*0170*/  LDC.64 R4, c[0x0][0x380] ;  /* 0x0000e000ff047b82 */ /* 0x001e300000000a00 */
[----:B------:R-:W1:Y:S01]  /*0180*/  LDC.64 R2, c[0x0][0x388] ;  /* 0x0000e200ff027b82 */ /* 0x000e620000000a00 */
[----:B0-----:R-:W-:-:S05]  /*0190*/  IMAD.WIDE R4, R19, 0x4, R4 ;  /* 0x0000000413047825 */ /* 0x001fca00078e0204 */
[----:B------:R-:W2:Y:S01]  /*01a0*/  LDG.E R6, desc[UR6][R4.64] ;  /* 0x0000000604067981 */ /* 0x000ea2000c1e1900 */
[----:B------:R-:W-:Y:S01]  /*01b0*/  IADD3 R19, PT, PT, R18, R19, RZ ;  /* 0x0000001312137210 */ /* 0x000fe20007ffe0ff */
[----:B------:R-:W-:Y:S01]  /*01c0*/  HFMA2 R10, -RZ, RZ, 0, 0 ;  /* 0x00000000ff0a7431 */ /* 0x000fe200000001ff */
[----:B-1----:R-:W-:Y:S01]  /*01d0*/  ISETP.GE.U32.AND P1, PT, R3, 0x4, PT ;  /* 0x000000040300780c */ /* 0x002fe20003f26070 */
[----:B------:R-:W-:Y:S01]  /*01e0*/  IMAD.MOV.U32 R0, RZ, RZ, RZ ;  /* 0x000000ffff007224 */ /* 0x000fe200078e00ff */
[----:B------:R-:W-:Y:S01]  /*01f0*/  ISETP.GE.AND P0, PT, R19, R2, PT ;  /* 0x000000021300720c */ /* 0x000fe20003f06270 */
[----:B------:R-:W-:Y:S01]  /*0200*/  IMAD.MOV.U32 R21, RZ, RZ, RZ ;  /* 0x000000ffff157224 */ /* 0x000fe200078e00ff */
[C---:B--2---:R-:W-:Y:S02]  /*0210*/  PRMT R23, R6.reuse, 0x7770, RZ ;  /* 0x0000777006177816 */ /* 0x044fe400000000ff */
[C---:B------:R-:W-:Y:S02]  /*0220*/  PRMT R2, R6.reuse, 0x7771, RZ ;  /* 0x0000777106027816 */ /* 0x040fe400000000ff */
[----:B------:R-:W-:-:S02]  /*0230*/  PRMT R20, R6, 0x7772, RZ ;  /* 0x0000777206147816 */ /* 0x000fc400000000ff */
[----:B------:R-:W-:Y:S02]  /*0240*/  I2FP.F32.U32 R23, R23 ;  /* 0x0000001700177245 */ /* 0x000fe40000201000 */
[----:B------:R-:W-:Y:S02]  /*0250*/  I2FP.F32.U32 R2, R2 ;  /* 0x0000000200027245 */ /* 0x000fe40000201000 */
[----:B------:R-:W-:Y:S01]  /*0260*/  I2FP.F32.U32 R20, R20 ;  /* 0x0000001400147245 */ /* 0x000fe20000201000 */
[----:B------:R-:W-:Y:S06]  /*0270*/  @!P1 BRA `(.L_x_2) ;  /* 0x00000000009c9947 */ /* 0x000fec0003800000 */
[----:B------:R-:W-:Y:S01]  /*0280*/  MOV R0, RZ ;  /* 0x000000ff00007202 */ /* 0x000fe20000000f00 */
[----:B------:R-:W-:Y:S01]  /*0290*/  IMAD.MOV.U32 R22, RZ, RZ, RZ ;  /* 0x000000ffff167224 */ /* 0x000fe200078e00ff */
[----:B------:R-:W-:Y:S01]  /*02a0*/  MOV R24, 0x18 ;  /* 0x0000001800187802 */ /* 0x000fe20000000f00 */
[----:B------:R-:W-:-:S07]  /*02b0*/  IMAD.MOV.U32 R21, RZ, RZ, RZ ;  /* 0x000000ffff157224 */ /* 0x000fce00078e00ff */
.L_x_3:
[----:B------:R-:W0:Y:S08]  /*02c0*/  LDC.64 R6, c[0x3][R24+-0x18] ;  /* 0x00fffa0018067b82 */ /* 0x000e300000000a00 */
[----:B------:R-:W1:Y:S08]  /*02d0*/  LDC.64 R8, c[0x3][R24+-0x8] ;  /* 0x00fffe0018087b82 */ /* 0x000e700000000a00 */
[----:B------:R-:W2:Y:S08]  /*02e0*/  LDC.64 R10, c[0x3][R24+-0x10] ;  /* 0x00fffc00180a7b82 */ /* 0x000eb00000000a00 */
[----:B------:R-:W3:Y:S01]  /*02f0*/  LDC.64 R12, c[0x3][R24] ;  /* 0x00c00000180c7b82 */ /* 0x000ee20000000a00 */
[----:B0-----:R-:W-:-:S04]  /*0300*/  FMUL R26, R2, R7 ;  /* 0x00000007021a7220 */ /* 0x001fc80000400000 */
[----:B------:R-:W-:-:S03]  /*0310*/  FFMA R7, R23, R6, R26 ;  /* 0x0000000617077223 */ /* 0x000fc6000000001a */
[----:B------:R0:W4:Y:S01]  /*0320*/  LDC.64 R14, c[0x3][R24+0x8] ;  /* 0x00c00200180e7b82 */ /* 0x0001220000000a00 */
[----:B-1----:R-:W-:-:S07]  /*0330*/  FMUL R8, R2, R8 ;  /* 0x0000000802087220 */ /* 0x002fce0000400000 */
[----:B------:R0:W1:Y:S01]  /*0340*/  LDC.64 R16, c[0x3][R24+0x10] ;  /* 0x00c0040018107b82 */ /* 0x0000620000000a00 */
[----:B--2---:R-:W-:Y:S01]  /*0350*/  FFMA R7, R20, R10, R7 ;  /* 0x0000000a14077223 */ /* 0x004fe20000000007 */
[----:B------:R-:W-:-:S04]  /*0360*/  FFMA R8, R23, R11, R8 ;  /* 0x0000000b17087223 */ /* 0x000fc80000000008 */
[CC--:B------:R-:W-:Y:S01]  /*0370*/  FSETP.GT.AND P2, PT, R7.reuse, R0.reuse, PT ;  /* 0x000000000700720b */ /* 0x0c0fe20003f44000 */
[----:B------:R-:W-:Y:S01]  /*0380*/  FFMA R9, R20, R9, R8 ;  /* 0x0000000914097223 */ /* 0x000fe20000000008 */
[----:B---3--:R-:W-:Y:S01]  /*0390*/  FMUL R6, R2, R13 ;  /* 0x0000000d02067220 */ /* 0x008fe20000400000 */
[----:B0-----:R-:W-:Y:S02]  /*03a0*/  IADD3 R24, PT, PT, R24, 0x30, RZ ;  /* 0x0000003018187810 */ /* 0x001fe40007ffe0ff */
[----:B------:R-:W-:Y:S01]  /*03b0*/  FSEL R0, R7, R0, P2 ;  /* 0x0000000007007208 */ /* 0x000fe20001000000 */
[----:B------:R-:W-:Y:S01]  /*03c0*/  FFMA R7, R23, R12, R6 ;  /* 0x0000000c17077223 */ /* 0x000fe20000000006 */
[----:B------:R-:W-:Y:S02]  /*03d0*/  SEL R21, R22, R21, P2 ;  /* 0x0000001516157207 */ /* 0x000fe40001000000 */
[----:B------:R-:W-:Y:S01]  /*03e0*/  FSETP.GT.AND P3, PT, R9, R0, PT ;  /* 0x000000000900720b */ /* 0x000fe20003f64000 */
[----:B----4-:R-:W-:-:S03]  /*03f0*/  FFMA R7, R20, R14, R7 ;  /* 0x0000000e14077223 */ /* 0x010fc60000000007 */
[----:B------:R-:W-:-:S04]  /*0400*/  FSEL R0, R9, R0, P3 ;  /* 0x0000000009007208 */ /* 0x000fc80001800000 */
[----:B------:R-:W-:Y:S01]  /*0410*/  FSETP.GT.AND P4, PT, R7, R0, PT ;  /* 0x000000000700720b */ /* 0x000fe20003f84000 */
[----:B-1----:R-:W-:-:S03]  /*0420*/  FMUL R16, R2, R16 ;  /* 0x0000001002107220 */ /* 0x002fc60000400000 */
[----:B------:R-:W-:Y:S01]  /*0430*/  FSEL R0, R7, R0, P4 ;  /* 0x0000000007007208 */ /* 0x000fe20002000000 */
[----:B------:R-:W-:Y:S01]  /*0440*/  FFMA R15, R23, R15, R16 ;  /* 0x0000000f170f7223 */ /* 0x000fe20000000010 */
[----:B------:R-:W-:-:S03]  /*0450*/  @P3 IADD3 R21, PT, PT, R22, 0x1, RZ ;  /* 0x0000000116153810 */ /* 0x000fc60007ffe0ff */
[----:B------:R-:W-:-:S04]  /*0460*/  FFMA R15, R20, R17, R15 ;  /* 0x00000011140f7223 */ /* 0x000fc8000000000f */
[----:B------:R-:W-:Y:S01]  /*0470*/  @P4 VIADD R21, R22, 0x2 ;  /* 0x0000000216154836 */ /* 0x000fe20000000000 */
[----:B------:R-:W-:-:S04]  /*0480*/  FSETP.GT.AND P1, PT, R15, R0, PT ;  /* 0x000000000f00720b */ /* 0x000fc80003f24000 */
[----:B------:R-:W-:-:S09]  /*0490*/  FSEL R0, R15, R0, P1 ;  /* 0x000000000f007208 */ /* 0x000fd20000800000 */
[C---:B------:R-:W-:Y:S01]  /*04a0*/  @P1 IADD3 R21, PT, PT, R22.reuse, 0x3, RZ ;  /* 0x0000000316151810 */ /* 0x040fe20007ffe0ff */
[----:B------:R-:W-:-:S05]  /*04b0*/  VIADD R22, R22, 0x4 ;  /* 0x0000000416167836 */ /* 0x000fca0000000000 */
[----:B------:R-:W-:-:S13]  /*04c0*/  ISETP.NE.AND P2, PT, R22, UR4, PT ;  /* 0x0000000416007c0c */ /* 0x000fda000bf45270 */
[----:B------:R-:W-:Y:S05]  /*04d0*/  @P2 BRA `(.L_x_3) ;  /* 0xfffffffc00782947 */ /* 0x000fea000383ffff */
[----:B------:R-:W-:-:S07]  /*04e0*/  IMAD.U32 R10, RZ, RZ, UR4 ;  /* 0x00000004ff0a7e24 */ /* 0x000fce000f8e00ff */
.L_x_2:
[----:B------:R-:W-:-:S09]  /*04f0*/  UISETP.NE.AND UP0, UPT, UR5, URZ, UPT ;  /* 0x000000ff0500728c */ /* 0x000fd2000bf05270 */
[----:B------:R-:W-:Y:S05]  /*0500*/  BRA.U !UP0, `(.L_x_4) ;  /* 0x00000001087c7547 */ /* 0x000fea000b800000 */
[----:B------:R-:W-:Y:S01]  /*0510*/  UISETP.NE.AND UP0, UPT, UR5, 0x1, UPT ;  /* 0x000000010500788c */ /* 0x000fe2000bf05270 */
[----:B------:R-:W-:-:S08]  /*0520*/  LOP3.LUT P3, RZ, R3, 0x1, RZ, 0xc0, !PT ;  /* 0x0000000103ff7812 */ /* 0x000fd0000786c0ff */
[----:B------:R-:W-:Y:S05]  /*0530*/  BRA.U !UP0, `(.L_x_5) ;  /* 0x0000000108487547 */ /* 0x000fea000b800000 */
[----:B------:R-:W-:-:S05]  /*0540*/  IMAD R3, R10, 0x3, RZ ;  /* 0x000000030a037824 */ /* 0x000fca00078e02ff */
[----:B------:R-:W-:-:S04]  /*0550*/  SHF.L.U32 R3, R3, 0x2, RZ ;  /* 0x0000000203037819 */ /* 0x000fc800000006ff */
[----:B------:R-:W0:Y:S08]  /*0560*/  LDC.64 R12, c[0x3][R3] ;  /* 0x00c00000030c7b82 */ /* 0x000e300000000a00 */
[----:B------:R-:W1:Y:S08]  /*0570*/  LDC.64 R6, c[0x3][R3+0x10] ;  /* 0x00c0040003067b82 */ /* 0x000e700000000a00 */
[----:B------:R-:W2:Y:S01]  /*0580*/  LDC.64 R8, c[0x3][R3+0x8] ;  /* 0x00c0020003087b82 */ /* 0x000ea20000000a00 */
[----:B0-----:R-:W-:-:S04]  /*0590*/  FMUL R14, R2, R13 ;  /* 0x0000000d020e7220 */ /* 0x001fc80000400000 */
[----:B------:R-:W-:Y:S01]  /*05a0*/  FFMA R11, R23, R12, R14 ;  /* 0x0000000c170b7223 */ /* 0x000fe2000000000e */
[----:B-1----:R-:W-:-:S03]  /*05b0*/  FMUL R6, R2, R6 ;  /* 0x0000000602067220 */ /* 0x002fc60000400000 */
[----:B--2---:R-:W-:Y:S01]  /*05c0*/  FFMA R11, R20, R8, R11 ;  /* 0x00000008140b7223 */ /* 0x004fe2000000000b */
[----:B------:R-:W-:-:S04]  /*05d0*/  FFMA R6, R23, R9, R6 ;  /* 0x0000000917067223 */ /* 0x000fc80000000006 */
[----:B------:R-:W-:Y:S01]  /*05e0*/  FSETP.GT.AND P1, PT, R11, R0, PT ;  /* 0x000000000b00720b */ /* 0x000fe20003f24000 */
[----:B------:R-:W-:-:S03]  /*05f0*/  FFMA R7, R20, R7, R6 ;  /* 0x0000000714077223 */ /* 0x000fc60000000006 */
[----:B------:R-:W-:Y:S02]  /*0600*/  FSEL R0, R11, R0, P1 ;  /* 0x000000000b007208 */ /* 0x000fe40000800000 */
[----:B------:R-:W-:Y:S02]  /*0610*/  SEL R21, R10, R21, P1 ;  /* 0x000000150a157207 */ /* 0x000fe40000800000 */
[----:B------:R-:W-:-:S04]  /*0620*/  FSETP.GT.AND P2, PT, R7, R0, PT ;  /* 0x000000000700720b */ /* 0x000fc80003f44000 */
[----:B------:R-:W-:-:S09]  /*0630*/  FSEL R0, R7, R0, P2 ;  /* 0x0000000007007208 */ /* 0x000fd20001000000 */
[C---:B------:R-:W-:Y:S01]  /*0640*/  @P2 VIADD R21, R10.reuse, 0x1 ;  /* 0x000000010a152836 */ /* 0x040fe20000000000 */
[----:B------:R-:W-:-:S07]  /*0650*/  IADD3 R10, PT, PT, R10, 0x2, RZ ;  /* 0x000000020a0a7810 */ /* 0x000fce0007ffe0ff */
.L_x_5:
[----:B------:R-:W-:Y:S05]  /*0660*/  @!P3 BRA `(.L_x_4) ;  /* 0x000000000024b947 */ /* 0x000fea0003800000 */
[----:B------:R-:W-:-:S04]  /*0670*/  IMAD R3, R10, 0x3, RZ ;  /* 0x000000030a037824 */ /* 0x000fc800078e02ff */
[----:B------:R-:W-:-:S04]  /*0680*/  IMAD.SHL.U32 R3, R3, 0x4, RZ ;  /* 0x0000000403037824 */ /* 0x000fc800078e00ff */
[----:B------:R-:W0:Y:S08]  /*0690*/  LDC.64 R6, c[0x3][R3] ;  /* 0x00c0000003067b82 */ /* 0x000e300000000a00 */
[----:B------:R-:W1:Y:S01]  /*06a0*/  LDC R8, c[0x3][R3+0x8] ;  /* 0x00c0020003087b82 */ /* 0x000e620000000800 */
[----:B0-----:R-:W-:-:S04]  /*06b0*/  FMUL R2, R2, R7 ;  /* 0x0000000702027220 */ /* 0x001fc80000400000 */
[----:B------:R-:W-:-:S04]  /*06c0*/  FFMA R23, R23, R6, R2 ;  /* 0x0000000617177223 */ /* 0x000fc80000000002 */
[----:B-1----:R-:W-:-:S05]  /*06d0*/  FFMA R23, R20, R8, R23 ;  /* 0x0000000814177223 */ /* 0x002fca0000000017 */
[----:B------:R-:W-:-:S04]  /*06e0*/  FSETP.GT.AND P1, PT, R23, R0, PT ;  /* 0x000000001700720b */ /* 0x000fc80003f24000 */
[----:B------:R-:W-:-:S09]  /*06f0*/  SEL R21, R10, R21, P1 ;  /* 0x000000150a157207 */ /* 0x000fd20000800000 */
.L_x_4:
[----:B------:R0:W-:Y:S01]  /*0700*/  STG.E.U8 desc[UR6][R4.64+0x3], R21 ;  /* 0x0000031504007986 */ /* 0x0001e2000c101106 */
[----:B------:R-:W-:Y:S05]  /*0710*/  @!P0 BRA `(.L_x_6) ;  /* 0xfffffff800948947 */ /* 0x000fea000383ffff */
[----:B------:R-:W-:Y:S05]  /*0720*/  EXIT ;  /* 0x000000000000794d */ /* 0x000fea0003800000 */
.L_x_7:
[----:B------:R-:W-:-:S00]  /*0730*/  BRA `(.L_x_7) ;  /* 0xfffffffc00fc7947 */ /* 0x000fc0000383ffff */
[----:B------:R-:W-:-:S00]  /*0740*/  NOP ;  /* 0x0000000000007918 */ /* 0x000fc00000000000 */
        /* <DEDUP_REMOVED lines=11> */
.L_x_8:


//--------------------- .nv.shared.reserved.0     --------------------------
	.section	.nv.shared.reserved.0,"aw",@nobits
	.weak		__nv_reservedSMEM_offset_0_alias
	.size		__nv_reservedSMEM_offset_0_alias, 0, 64
	.other		__nv_reservedSMEM_offset_0_alias,@"STO_CUDA_RESERVED_SHARED STV_DEFAULT"
__nv_reservedSMEM_offset_0_alias:
	.zero		0
	.zero		64


//--------------------- .nv.constant0._Z6kernelP6uchar4ii --------------------------
	.section	.nv.constant0._Z6kernelP6uchar4ii,"a",@progbits
	.sectionflags	@""
	.align	4
.nv.constant0._Z6kernelP6uchar4ii:
	.zero		912


//--------------------- SYMBOLS --------------------------

	.type		.nv.reservedSmem.offset0,@object
	.size		.nv.reservedSmem.offset0,0x4
